//
// Generated by NVIDIA NVVM Compiler
//
// Compiler Build ID: CL-36424714
// Cuda compilation tools, release 13.0, V13.0.88
// Based on NVVM 20.0.0
//

.version 9.0
.target sm_100
.address_size 64

	// .globl	_Z9vectorAddPfS_S_i
.global .align 4 .u32 shared_counter;

.visible .entry _Z9vectorAddPfS_S_i(
	.param .u64 .ptr .align 1 _Z9vectorAddPfS_S_i_param_0,
	.param .u64 .ptr .align 1 _Z9vectorAddPfS_S_i_param_1,
	.param .u64 .ptr .align 1 _Z9vectorAddPfS_S_i_param_2,
	.param .u32 _Z9vectorAddPfS_S_i_param_3
)
{
	.reg .pred 	%p<2>;
	.reg .b32 	%r<7>;
	.reg .b32 	%f<4>;
	.reg .b64 	%rd<11>;

	ld.param.u64 	%rd1, [_Z9vectorAddPfS_S_i_param_0];
	ld.param.u64 	%rd2, [_Z9vectorAddPfS_S_i_param_1];
	ld.param.u64 	%rd3, [_Z9vectorAddPfS_S_i_param_2];
	ld.param.u32 	%r2, [_Z9vectorAddPfS_S_i_param_3];
	mov.u32 	%r3, %ctaid.x;
	mov.u32 	%r4, %ntid.x;
	mov.u32 	%r5, %tid.x;
	mad.lo.s32 	%r1, %r3, %r4, %r5;
	setp.ge.s32 	%p1, %r1, %r2;
	@%p1 bra 	$L__BB0_2;
	cvta.to.global.u64 	%rd4, %rd1;
	cvta.to.global.u64 	%rd5, %rd2;
	cvta.to.global.u64 	%rd6, %rd3;
	mul.wide.s32 	%rd7, %r1, 4;
	add.s64 	%rd8, %rd4, %rd7;
	ld.global.f32 	%f1, [%rd8];
	add.s64 	%rd9, %rd5, %rd7;
	ld.global.f32 	%f2, [%rd9];
	add.f32 	%f3, %f1, %f2;
	add.s64 	%rd10, %rd6, %rd7;
	st.global.f32 	[%rd10], %f3;
	atom.global.add.u32 	%r6, [shared_counter], 1;
$L__BB0_2:
	ret;

}


// ===== COMPILED SASS (sm_100) =====

	.target	sm_100

	.elftype	@"ET_EXEC"


//--------------------- .note.nv.tkinfo           --------------------------
	.section	.note.nv.tkinfo,"",@"SHT_NOTE"
	.sectionflags	@"SHF_NOTE_NV_TKINFO"
	.tkinfo
        /*0018*/ 	.word	0x00000002
        /*0030*/ 	.string	""
        /*0030*/ 	.string	"ptxas"
        /*0030*/ 	.string	"Cuda compilation tools, release 13.0, V13.0.88"
        /*0030*/ 	.string	"Build cuda_13.0.r13.0/compiler.36424714_0"
        /*0030*/ 	.string	"-arch sm_100 -m 64 "



//--------------------- .note.nv.cuinfo           --------------------------
	.section	.note.nv.cuinfo,"",@"SHT_NOTE"
	.sectionflags	@"SHF_NOTE_NV_CUINFO"
        /*0018*/ 	.short	0x0002
        /*001a*/ 	.short	0x0064
        /*001c*/ 	.short	0x0082
	.zero		2


//--------------------- .nv.info                  --------------------------
	.section	.nv.info,"",@"SHT_CUDA_INFO"
	.align	4


	//----- nvinfo : EIATTR_REGCOUNT
	.align		4
        /*0000*/ 	.byte	0x04, 0x2f
        /*0002*/ 	.short	(.L_2 - .L_1)
	.align		4
.L_1:
        /*0004*/ 	.word	index@(_Z9vectorAddPfS_S_i)
        /*0008*/ 	.word	0x00000012


	//----- nvinfo : EIATTR_FRAME_SIZE
	.align		4
.L_2:
        /*000c*/ 	.byte	0x04, 0x11
        /*000e*/ 	.short	(.L_4 - .L_3)
	.align		4
.L_3:
        /*0010*/ 	.word	index@(_Z9vectorAddPfS_S_i)
        /*0014*/ 	.word	0x00000000


	//----- nvinfo : EIATTR_MIN_STACK_SIZE
	.align		4
.L_4:
        /*0018*/ 	.byte	0x04, 0x12
        /*001a*/ 	.short	(.L_6 - .L_5)
	.align		4
.L_5:
        /*001c*/ 	.word	index@(_Z9vectorAddPfS_S_i)
        /*0020*/ 	.word	0x00000000
.L_6:


//--------------------- .nv.compat                --------------------------
	.section	.nv.compat,"",@"SHT_CUDA_COMPAT_INFO"
	.align	4
        /*0000*/ 	.byte	0x02, 0x09, 0x00, 0x00, 0x02, 0x02, 0x01, 0x00, 0x02, 0x05, 0x05, 0x00, 0x03, 0x07, 0x01, 0x01
        /*0010*/ 	.byte	0x02, 0x03, 0x00, 0x00, 0x02, 0x06, 0x01, 0x00, 0x04, 0x0b, 0x08, 0x00, 0x09, 0x00, 0x00, 0x00
        /*0020*/ 	.byte	0x00, 0x00, 0x00, 0x00


//--------------------- .nv.info._Z9vectorAddPfS_S_i --------------------------
	.section	.nv.info._Z9vectorAddPfS_S_i,"",@"SHT_CUDA_INFO"
	.sectionflags	@""
	.align	4


	//----- nvinfo : EIATTR_CUDA_API_VERSION
	.align		4
        /*0000*/ 	.byte	0x04, 0x37
        /*0002*/ 	.short	(.L_8 - .L_7)
.L_7:
        /*0004*/ 	.word	0x00000082


	//----- nvinfo : EIATTR_KPARAM_INFO
	.align		4
.L_8:
        /*0008*/ 	.byte	0x04, 0x17
        /*000a*/ 	.short	(.L_10 - .L_9)
.L_9:
        /*000c*/ 	.word	0x00000000
        /*0010*/ 	.short	0x0003
        /*0012*/ 	.short	0x0018
        /*0014*/ 	.byte	0x00, 0xf0, 0x11, 0x00


	//----- nvinfo : EIATTR_KPARAM_INFO
	.align		4
.L_10:
        /*0018*/ 	.byte	0x04, 0x17
        /*001a*/ 	.short	(.L_12 - .L_11)
.L_11:
        /*001c*/ 	.word	0x00000000
        /*0020*/ 	.short	0x0002
        /*0022*/ 	.short	0x0010
        /*0024*/ 	.byte	0x00, 0xf5, 0x21, 0x00


	//----- nvinfo : EIATTR_KPARAM_INFO
	.align		4
.L_12:
        /*0028*/ 	.byte	0x04, 0x17
        /*002a*/ 	.short	(.L_14 - .L_13)
.L_13:
        /*002c*/ 	.word	0x00000000
        /*0030*/ 	.short	0x0001
        /*0032*/ 	.short	0x0008
        /*0034*/ 	.byte	0x00, 0xf5, 0x21, 0x00


	//----- nvinfo : EIATTR_KPARAM_INFO
	.align		4
.L_14:
        /*0038*/ 	.byte	0x04, 0x17
        /*003a*/ 	.short	(.L_16 - .L_15)
.L_15:
        /*003c*/ 	.word	0x00000000
        /*0040*/ 	.short	0x0000
        /*0042*/ 	.short	0x0000
        /*0044*/ 	.byte	0x00, 0xf5, 0x21, 0x00


	//----- nvinfo : EIATTR_SPARSE_MMA_MASK
	.align		4
.L_16:
        /*0048*/ 	.byte	0x03, 0x50
        /*004a*/ 	.short	0x0000


	//----- nvinfo : EIATTR_MAXREG_COUNT
	.align		4
        /*004c*/ 	.byte	0x03, 0x1b
        /*004e*/ 	.short	0x00ff


	//----- nvinfo : EIATTR_MERCURY_ISA_VERSION
	.align		4
        /*0050*/ 	.byte	0x03, 0x5f
        /*0052*/ 	.short	0x0101


	//----- nvinfo : EIATTR_INT_WARP_WIDE_INSTR_OFFSETS
	.align		4
        /*0054*/ 	.byte	0x04, 0x31
        /*0056*/ 	.short	(.L_18 - .L_17)


	//   ....[0]....
.L_17:
        /*0058*/ 	.word	0x00000120


	//----- nvinfo : EIATTR_VRC_CTA_INIT_COUNT
	.align		4
.L_18:
        /*005c*/ 	.byte	0x02, 0x4a
	.zero		1
	.zero		1


	//----- nvinfo : EIATTR_EXIT_INSTR_OFFSETS
	.align		4
        /*0060*/ 	.byte	0x04, 0x1c
        /*0062*/ 	.short	(.L_20 - .L_19)


	//   ....[0]....
.L_19:
        /*0064*/ 	.word	0x00000070


	//   ....[1]....
        /*0068*/ 	.word	0x000001a0


	//----- nvinfo : EIATTR_CBANK_PARAM_SIZE
	.align		4
.L_20:
        /*006c*/ 	.byte	0x03, 0x19
        /*006e*/ 	.short	0x001c


	//----- nvinfo : EIATTR_PARAM_CBANK
	.align		4
        /*0070*/ 	.byte	0x04, 0x0a
        /*0072*/ 	.short	(.L_22 - .L_21)
	.align		4
.L_21:
        /*0074*/ 	.word	index@(.nv.constant0._Z9vectorAddPfS_S_i)
        /*0078*/ 	.short	0x0380
        /*007a*/ 	.short	0x001c


	//----- nvinfo : EIATTR_SW_WAR
	.align		4
.L_22:
        /*007c*/ 	.byte	0x04, 0x36
        /*007e*/ 	.short	(.L_24 - .L_23)
.L_23:
        /*0080*/ 	.word	0x00000008
.L_24:


//--------------------- .nv.callgraph             --------------------------
	.section	.nv.callgraph,"",@"SHT_CUDA_CALLGRAPH"
	.align	4
	.sectionentsize	8
	.align		4
        /*0000*/ 	.word	0x00000000
	.align		4
        /*0004*/ 	.word	0xffffffff
	.align		4
        /*0008*/ 	.word	0x00000000
	.align		4
        /*000c*/ 	.word	0xfffffffe
	.align		4
        /*0010*/ 	.word	0x00000000
	.align		4
        /*0014*/ 	.word	0xfffffffd
	.align		4
        /*0018*/ 	.word	0x00000000
	.align		4
        /*001c*/ 	.word	0xfffffffc


//--------------------- .nv.constant4             --------------------------
	.section	.nv.constant4,"a",@progbits
	.align	8
	.align		8
.nv.constant4:
        /*0000*/ 	.dword	shared_counter


//--------------------- .text._Z9vectorAddPfS_S_i --------------------------
	.section	.text._Z9vectorAddPfS_S_i,"ax",@progbits
	.align	128
        .global         _Z9vectorAddPfS_S_i
        .type           _Z9vectorAddPfS_S_i,@function
        .size           _Z9vectorAddPfS_S_i,(.L_x_1 - _Z9vectorAddPfS_S_i)
        .other          _Z9vectorAddPfS_S_i,@"STO_CUDA_ENTRY STV_DEFAULT"
_Z9vectorAddPfS_S_i:
.text._Z9vectorAddPfS_S_i:
[----:B------:R-:W-:Y:S01]  /*0000*/  LDC R1, c[0x0][0x37c] ;  /* 0x0000df00ff017b82 */ /* 0x000fe20000000800 */
[----:B------:R-:W0:Y:S07]  /*0010*/  S2R R0, SR_TID.X ;  /* 0x0000000000007919 */ /* 0x000e2e0000002100 */
[----:B------:R-:W0:Y:S01]  /*0020*/  S2UR UR4, SR_CTAID.X ;  /* 0x00000000000479c3 */ /* 0x000e220000002500 */
[----:B------:R-:W1:Y:S07]  /*0030*/  LDCU UR5, c[0x0][0x398] ;  /* 0x00007300ff0577ac */ /* 0x000e6e0008000800 */
[----:B------:R-:W0:Y:S02]  /*0040*/  LDC R11, c[0x0][0x360] ;  /* 0x0000d800ff0b7b82 */ /* 0x000e240000000800 */
[----:B0-----:R-:W-:-:S05]  /*0050*/  IMAD R11, R11, UR4, R0 ;  /* 0x000000040b0b7c24 */ /* 0x001fca000f8e0200 */
[----:B-1----:R-:W-:-:S13]  /*0060*/  ISETP.GE.AND P0, PT, R11, UR5, PT ;  /* 0x000000050b007c0c */ /* 0x002fda000bf06270 */
[----:B------:R-:W-:Y:S05]  /*0070*/  @P0 EXIT ;  /* 0x000000000000094d */ /* 0x000fea0003800000 */
[----:B------:R-:W0:Y:S01]  /*0080*/  LDC.64 R2, c[0x0][0x380] ;  /* 0x0000e000ff027b82 */ /* 0x000e220000000a00 */
[----:B------:R-:W1:Y:S07]  /*0090*/  LDCU.64 UR4, c[0x0][0x358] ;  /* 0x00006b00ff0477ac */ /* 0x000e6e0008000a00 */
[----:B------:R-:W2:Y:S01]  /*00a0*/  LDC.64 R4, c[0x0][0x388] ;  /* 0x0000e200ff047b82 */ /* 0x000ea20000000a00 */
[----:B------:R-:W3:Y:S07]  /*00b0*/  S2R R0, SR_LANEID ;  /* 0x0000000000007919 */ /* 0x000eee0000000000 */
[----:B------:R-:W4:Y:S01]  /*00c0*/  LDC.64 R6, c[0x0][0x390] ;  /* 0x0000e400ff067b82 */ /* 0x000f220000000a00 */
[----:B0-----:R-:W-:-:S06]  /*00d0*/  IMAD.WIDE R2, R11, 0x4, R2 ;  /* 0x000000040b027825 */ /* 0x001fcc00078e0202 */
[----:B-1----:R-:W5:Y:S01]  /*00e0*/  LDG.E R2, desc[UR4][R2.64] ;  /* 0x0000000402027981 */ /* 0x002f62000c1e1900 */
[----:B--2---:R-:W-:-:S06]  /*00f0*/  IMAD.WIDE R4, R11, 0x4, R4 ;  /* 0x000000040b047825 */ /* 0x004fcc00078e0204 */
[----:B------:R-:W5:Y:S01]  /*0100*/  LDG.E R5, desc[UR4][R4.64] ;  /* 0x0000000404057981 */ /* 0x000f62000c1e1900 */
[----:B------:R-:W0:Y:S01]  /*0110*/  LDC.64 R8, c[0x4][RZ] ;  /* 0x01000000ff087b82 */ /* 0x000e220000000a00 */
[----:B------:R-:W-:Y:S02]  /*0120*/  VOTEU.ANY UR6, UPT, PT ;  /* 0x0000000000067886 */ /* 0x000fe400038e0100 */
[----:B------:R-:W-:Y:S02]  /*0130*/  UFLO.U32 UR7, UR6 ;  /* 0x00000006000772bd */ /* 0x000fe400080e0000 */
[----:B------:R-:W0:Y:S04]  /*0140*/  POPC R15, UR6 ;  /* 0x00000006000f7d09 */ /* 0x000e280008000000 */
[----:B---3--:R-:W-:Y:S01]  /*0150*/  ISETP.EQ.U32.AND P0, PT, R0, UR7, PT ;  /* 0x0000000700007c0c */ /* 0x008fe2000bf02070 */
[----:B----4-:R-:W-:-:S04]  /*0160*/  IMAD.WIDE R6, R11, 0x4, R6 ;  /* 0x000000040b067825 */ /* 0x010fc800078e0206 */
[----:B-----5:R-:W-:-:S05]  /*0170*/  FADD R13, R2, R5 ;  /* 0x00000005020d7221 */ /* 0x020fca0000000000 */
[----:B------:R-:W-:Y:S04]  /*0180*/  STG.E desc[UR4][R6.64], R13 ;  /* 0x0000000d06007986 */ /* 0x000fe8000c101904 */
[----:B0-----:R-:W-:Y:S01]  /*0190*/  @P0 REDG.E.ADD.STRONG.GPU desc[UR4][R8.64], R15 ;  /* 0x0000000f0800098e */ /* 0x001fe2000c12e104 */
[----:B------:R-:W-:Y:S05]  /*01a0*/  EXIT ;  /* 0x000000000000794d */ /* 0x000fea0003800000 */
.L_x_0:
[----:B------:R-:W-:-:S00]  /*01b0*/  BRA `(.L_x_0) ;  /* 0xfffffffc00fc7947 */ /* 0x000fc0000383ffff */
[----:B------:R-:W-:-:S00]  /*01c0*/  NOP ;  /* 0x0000000000007918 */ /* 0x000fc00000000000 */
        /* <DEDUP_REMOVED lines=11> */
.L_x_1:


//--------------------- .nv.shared.reserved.0     --------------------------
	.section	.nv.shared.reserved.0,"aw",@nobits
	.weak		__nv_reservedSMEM_offset_0_alias
	.size		__nv_reservedSMEM_offset_0_alias, 0, 64
	.other		__nv_reservedSMEM_offset_0_alias,@"STO_CUDA_RESERVED_SHARED STV_DEFAULT"
__nv_reservedSMEM_offset_0_alias:
	.zero		0
	.zero		64


//--------------------- .nv.global                --------------------------
	.section	.nv.global,"aw",@nobits
	.align	4
.nv.global:
	.type		shared_counter,@object
	.size		shared_counter,(.L_0 - shared_counter)
shared_counter:
	.zero		4
.L_0:


//--------------------- .nv.constant0._Z9vectorAddPfS_S_i --------------------------
	.section	.nv.constant0._Z9vectorAddPfS_S_i,"a",@progbits
	.sectionflags	@""
	.align	4
.nv.constant0._Z9vectorAddPfS_S_i:
	.zero		924


//--------------------- SYMBOLS --------------------------

	.type		.nv.reservedSmem.offset0,@object
	.size		.nv.reservedSmem.offset0,0x4
